//
// Generated by NVIDIA NVVM Compiler
//
// Compiler Build ID: CL-36424714
// Cuda compilation tools, release 13.0, V13.0.88
// Based on NVVM 20.0.0
//

.version 9.0
.target sm_100
.address_size 64

	// .globl	_Z27conv_1D_tiled_halo_elementsPfS_ii
.const .align 4 .b8 d_kernel[36];
// _ZZ27conv_1D_tiled_halo_elementsPfS_iiE10in_data_ds has been demoted

.visible .entry _Z27conv_1D_tiled_halo_elementsPfS_ii(
	.param .u64 .ptr .align 1 _Z27conv_1D_tiled_halo_elementsPfS_ii_param_0,
	.param .u64 .ptr .align 1 _Z27conv_1D_tiled_halo_elementsPfS_ii_param_1,
	.param .u32 _Z27conv_1D_tiled_halo_elementsPfS_ii_param_2,
	.param .u32 _Z27conv_1D_tiled_halo_elementsPfS_ii_param_3
)
{
	.reg .pred 	%p<14>;
	.reg .b32 	%r<62>;
	.reg .b32 	%f<77>;
	.reg .b64 	%rd<27>;
	// demoted variable
	.shared .align 4 .b8 _ZZ27conv_1D_tiled_halo_elementsPfS_iiE10in_data_ds[1056];
	ld.param.u64 	%rd5, [_Z27conv_1D_tiled_halo_elementsPfS_ii_param_0];
	ld.param.u64 	%rd4, [_Z27conv_1D_tiled_halo_elementsPfS_ii_param_1];
	ld.param.u32 	%r22, [_Z27conv_1D_tiled_halo_elementsPfS_ii_param_2];
	ld.param.u32 	%r23, [_Z27conv_1D_tiled_halo_elementsPfS_ii_param_3];
	cvta.to.global.u64 	%rd1, %rd5;
	mov.u32 	%r24, %ctaid.x;
	mov.u32 	%r1, %ntid.x;
	mul.lo.s32 	%r25, %r24, %r1;
	mov.u32 	%r2, %tid.x;
	add.s32 	%r3, %r25, %r2;
	shr.u32 	%r26, %r22, 31;
	add.s32 	%r27, %r22, %r26;
	shr.s32 	%r4, %r27, 1;
	sub.s32 	%r28, %r25, %r1;
	add.s32 	%r5, %r28, %r2;
	sub.s32 	%r29, %r1, %r4;
	setp.lt.u32 	%p1, %r2, %r29;
	@%p1 bra 	$L__BB0_4;
	setp.lt.s32 	%p2, %r5, 0;
	mov.f32 	%f67, 0f00000000;
	@%p2 bra 	$L__BB0_3;
	mul.wide.u32 	%rd6, %r5, 4;
	add.s64 	%rd7, %rd1, %rd6;
	ld.global.f32 	%f67, [%rd7];
$L__BB0_3:
	sub.s32 	%r30, %r2, %r1;
	add.s32 	%r31, %r30, %r4;
	shl.b32 	%r32, %r31, 2;
	mov.u32 	%r33, _ZZ27conv_1D_tiled_halo_elementsPfS_iiE10in_data_ds;
	add.s32 	%r34, %r33, %r32;
	st.shared.f32 	[%r34], %f67;
$L__BB0_4:
	mul.wide.u32 	%rd8, %r3, 4;
	add.s64 	%rd9, %rd1, %rd8;
	ld.global.f32 	%f18, [%rd9];
	add.s32 	%r35, %r4, %r2;
	shl.b32 	%r36, %r35, 2;
	mov.u32 	%r37, _ZZ27conv_1D_tiled_halo_elementsPfS_iiE10in_data_ds;
	add.s32 	%r6, %r37, %r36;
	st.shared.f32 	[%r6], %f18;
	add.s32 	%r7, %r3, %r1;
	setp.ge.u32 	%p3, %r2, %r4;
	@%p3 bra 	$L__BB0_8;
	setp.ge.s32 	%p4, %r7, %r23;
	mov.f32 	%f68, 0f00000000;
	@%p4 bra 	$L__BB0_7;
	mul.wide.s32 	%rd10, %r7, 4;
	add.s64 	%rd11, %rd1, %rd10;
	ld.global.f32 	%f68, [%rd11];
$L__BB0_7:
	shl.b32 	%r38, %r1, 2;
	add.s32 	%r39, %r6, %r38;
	st.shared.f32 	[%r39], %f68;
$L__BB0_8:
	bar.sync 	0;
	setp.lt.s32 	%p5, %r22, 1;
	mov.f32 	%f76, 0f00000000;
	@%p5 bra 	$L__BB0_20;
	and.b32  	%r8, %r22, 7;
	setp.lt.u32 	%p6, %r22, 8;
	mov.f32 	%f76, 0f00000000;
	mov.b32 	%r60, 0;
	@%p6 bra 	$L__BB0_12;
	and.b32  	%r60, %r22, 2147483640;
	neg.s32 	%r58, %r60;
	shl.b32 	%r41, %r2, 2;
	add.s32 	%r43, %r41, %r37;
	add.s32 	%r57, %r43, 16;
	mov.u64 	%rd13, d_kernel;
	add.s64 	%rd26, %rd13, 16;
	mov.f32 	%f76, 0f00000000;
$L__BB0_11:
	.pragma "nounroll";
	ld.shared.f32 	%f24, [%r57+-16];
	ld.const.f32 	%f25, [%rd26+-16];
	fma.rn.f32 	%f26, %f24, %f25, %f76;
	ld.shared.f32 	%f27, [%r57+-12];
	ld.const.f32 	%f28, [%rd26+-12];
	fma.rn.f32 	%f29, %f27, %f28, %f26;
	ld.shared.f32 	%f30, [%r57+-8];
	ld.const.f32 	%f31, [%rd26+-8];
	fma.rn.f32 	%f32, %f30, %f31, %f29;
	ld.shared.f32 	%f33, [%r57+-4];
	ld.const.f32 	%f34, [%rd26+-4];
	fma.rn.f32 	%f35, %f33, %f34, %f32;
	ld.shared.f32 	%f36, [%r57];
	ld.const.f32 	%f37, [%rd26];
	fma.rn.f32 	%f38, %f36, %f37, %f35;
	ld.shared.f32 	%f39, [%r57+4];
	ld.const.f32 	%f40, [%rd26+4];
	fma.rn.f32 	%f41, %f39, %f40, %f38;
	ld.shared.f32 	%f42, [%r57+8];
	ld.const.f32 	%f43, [%rd26+8];
	fma.rn.f32 	%f44, %f42, %f43, %f41;
	ld.shared.f32 	%f45, [%r57+12];
	ld.const.f32 	%f46, [%rd26+12];
	fma.rn.f32 	%f76, %f45, %f46, %f44;
	add.s32 	%r58, %r58, 8;
	add.s32 	%r57, %r57, 32;
	add.s64 	%rd26, %rd26, 32;
	setp.ne.s32 	%p7, %r58, 0;
	@%p7 bra 	$L__BB0_11;
$L__BB0_12:
	setp.eq.s32 	%p8, %r8, 0;
	@%p8 bra 	$L__BB0_20;
	and.b32  	%r17, %r22, 3;
	setp.lt.u32 	%p9, %r8, 4;
	@%p9 bra 	$L__BB0_15;
	add.s32 	%r44, %r60, %r2;
	shl.b32 	%r45, %r44, 2;
	add.s32 	%r47, %r37, %r45;
	ld.shared.f32 	%f48, [%r47];
	mul.wide.u32 	%rd14, %r60, 4;
	mov.u64 	%rd15, d_kernel;
	add.s64 	%rd16, %rd15, %rd14;
	ld.const.f32 	%f49, [%rd16];
	fma.rn.f32 	%f50, %f48, %f49, %f76;
	ld.shared.f32 	%f51, [%r47+4];
	ld.const.f32 	%f52, [%rd16+4];
	fma.rn.f32 	%f53, %f51, %f52, %f50;
	ld.shared.f32 	%f54, [%r47+8];
	ld.const.f32 	%f55, [%rd16+8];
	fma.rn.f32 	%f56, %f54, %f55, %f53;
	ld.shared.f32 	%f57, [%r47+12];
	ld.const.f32 	%f58, [%rd16+12];
	fma.rn.f32 	%f76, %f57, %f58, %f56;
	add.s32 	%r60, %r60, 4;
$L__BB0_15:
	setp.eq.s32 	%p10, %r17, 0;
	@%p10 bra 	$L__BB0_20;
	setp.eq.s32 	%p11, %r17, 1;
	@%p11 bra 	$L__BB0_18;
	add.s32 	%r48, %r60, %r2;
	shl.b32 	%r49, %r48, 2;
	add.s32 	%r51, %r37, %r49;
	ld.shared.f32 	%f60, [%r51];
	mul.wide.u32 	%rd17, %r60, 4;
	mov.u64 	%rd18, d_kernel;
	add.s64 	%rd19, %rd18, %rd17;
	ld.const.f32 	%f61, [%rd19];
	fma.rn.f32 	%f62, %f60, %f61, %f76;
	ld.shared.f32 	%f63, [%r51+4];
	ld.const.f32 	%f64, [%rd19+4];
	fma.rn.f32 	%f76, %f63, %f64, %f62;
	add.s32 	%r60, %r60, 2;
$L__BB0_18:
	and.b32  	%r52, %r22, 1;
	setp.eq.b32 	%p12, %r52, 1;
	not.pred 	%p13, %p12;
	@%p13 bra 	$L__BB0_20;
	add.s32 	%r53, %r60, %r2;
	shl.b32 	%r54, %r53, 2;
	add.s32 	%r56, %r37, %r54;
	ld.shared.f32 	%f65, [%r56];
	mul.wide.u32 	%rd20, %r60, 4;
	mov.u64 	%rd21, d_kernel;
	add.s64 	%rd22, %rd21, %rd20;
	ld.const.f32 	%f66, [%rd22];
	fma.rn.f32 	%f76, %f65, %f66, %f76;
$L__BB0_20:
	cvta.to.global.u64 	%rd23, %rd4;
	mul.wide.s32 	%rd24, %r3, 4;
	add.s64 	%rd25, %rd23, %rd24;
	st.global.f32 	[%rd25], %f76;
	ret;

}


// ===== COMPILED SASS (sm_100) =====

	.target	sm_100

	.elftype	@"ET_EXEC"


//--------------------- .note.nv.tkinfo           --------------------------
	.section	.note.nv.tkinfo,"",@"SHT_NOTE"
	.sectionflags	@"SHF_NOTE_NV_TKINFO"
	.tkinfo
        /*0018*/ 	.word	0x00000002
        /*0030*/ 	.string	""
        /*0030*/ 	.string	"ptxas"
        /*0030*/ 	.string	"Cuda compilation tools, release 13.0, V13.0.88"
        /*0030*/ 	.string	"Build cuda_13.0.r13.0/compiler.36424714_0"
        /*0030*/ 	.string	"-arch sm_100 -m 64 "



//--------------------- .note.nv.cuinfo           --------------------------
	.section	.note.nv.cuinfo,"",@"SHT_NOTE"
	.sectionflags	@"SHF_NOTE_NV_CUINFO"
        /*0018*/ 	.short	0x0002
        /*001a*/ 	.short	0x0064
        /*001c*/ 	.short	0x0082
	.zero		2


//--------------------- .nv.info                  --------------------------
	.section	.nv.info,"",@"SHT_CUDA_INFO"
	.align	4


	//----- nvinfo : EIATTR_REGCOUNT
	.align		4
        /*0000*/ 	.byte	0x04, 0x2f
        /*0002*/ 	.short	(.L_2 - .L_1)
	.align		4
.L_1:
        /*0004*/ 	.word	index@(_Z27conv_1D_tiled_halo_elementsPfS_ii)
        /*0008*/ 	.word	0x00000018


	//----- nvinfo : EIATTR_FRAME_SIZE
	.align		4
.L_2:
        /*000c*/ 	.byte	0x04, 0x11
        /*000e*/ 	.short	(.L_4 - .L_3)
	.align		4
.L_3:
        /*0010*/ 	.word	index@(_Z27conv_1D_tiled_halo_elementsPfS_ii)
        /*0014*/ 	.word	0x00000000


	//----- nvinfo : EIATTR_MIN_STACK_SIZE
	.align		4
.L_4:
        /*0018*/ 	.byte	0x04, 0x12
        /*001a*/ 	.short	(.L_6 - .L_5)
	.align		4
.L_5:
        /*001c*/ 	.word	index@(_Z27conv_1D_tiled_halo_elementsPfS_ii)
        /*0020*/ 	.word	0x00000000
.L_6:


//--------------------- .nv.compat                --------------------------
	.section	.nv.compat,"",@"SHT_CUDA_COMPAT_INFO"
	.align	4
        /*0000*/ 	.byte	0x02, 0x09, 0x00, 0x00, 0x02, 0x02, 0x01, 0x00, 0x02, 0x05, 0x05, 0x00, 0x03, 0x07, 0x01, 0x01
        /*0010*/ 	.byte	0x02, 0x03, 0x00, 0x00, 0x02, 0x06, 0x01, 0x00, 0x04, 0x0b, 0x08, 0x00, 0x09, 0x00, 0x00, 0x00
        /*0020*/ 	.byte	0x00, 0x00, 0x00, 0x00


//--------------------- .nv.info._Z27conv_1D_tiled_halo_elementsPfS_ii --------------------------
	.section	.nv.info._Z27conv_1D_tiled_halo_elementsPfS_ii,"",@"SHT_CUDA_INFO"
	.sectionflags	@""
	.align	4


	//----- nvinfo : EIATTR_CUDA_API_VERSION
	.align		4
        /*0000*/ 	.byte	0x04, 0x37
        /*0002*/ 	.short	(.L_8 - .L_7)
.L_7:
        /*0004*/ 	.word	0x00000082


	//----- nvinfo : EIATTR_KPARAM_INFO
	.align		4
.L_8:
        /*0008*/ 	.byte	0x04, 0x17
        /*000a*/ 	.short	(.L_10 - .L_9)
.L_9:
        /*000c*/ 	.word	0x00000000
        /*0010*/ 	.short	0x0003
        /*0012*/ 	.short	0x0014
        /*0014*/ 	.byte	0x00, 0xf0, 0x11, 0x00


	//----- nvinfo : EIATTR_KPARAM_INFO
	.align		4
.L_10:
        /*0018*/ 	.byte	0x04, 0x17
        /*001a*/ 	.short	(.L_12 - .L_11)
.L_11:
        /*001c*/ 	.word	0x00000000
        /*0020*/ 	.short	0x0002
        /*0022*/ 	.short	0x0010
        /*0024*/ 	.byte	0x00, 0xf0, 0x11, 0x00


	//----- nvinfo : EIATTR_KPARAM_INFO
	.align		4
.L_12:
        /*0028*/ 	.byte	0x04, 0x17
        /*002a*/ 	.short	(.L_14 - .L_13)
.L_13:
        /*002c*/ 	.word	0x00000000
        /*0030*/ 	.short	0x0001
        /*0032*/ 	.short	0x0008
        /*0034*/ 	.byte	0x00, 0xf5, 0x21, 0x00


	//----- nvinfo : EIATTR_KPARAM_INFO
	.align		4
.L_14:
        /*0038*/ 	.byte	0x04, 0x17
        /*003a*/ 	.short	(.L_16 - .L_15)
.L_15:
        /*003c*/ 	.word	0x00000000
        /*0040*/ 	.short	0x0000
        /*0042*/ 	.short	0x0000
        /*0044*/ 	.byte	0x00, 0xf5, 0x21, 0x00


	//----- nvinfo : EIATTR_SPARSE_MMA_MASK
	.align		4
.L_16:
        /*0048*/ 	.byte	0x03, 0x50
        /*004a*/ 	.short	0x0000


	//----- nvinfo : EIATTR_MAXREG_COUNT
	.align		4
        /*004c*/ 	.byte	0x03, 0x1b
        /*004e*/ 	.short	0x00ff


	//----- nvinfo : EIATTR_NUM_BARRIERS
	.align		4
        /*0050*/ 	.byte	0x02, 0x4c
        /*0052*/ 	.byte	0x01
	.zero		1


	//----- nvinfo : EIATTR_MERCURY_ISA_VERSION
	.align		4
        /*0054*/ 	.byte	0x03, 0x5f
        /*0056*/ 	.short	0x0101


	//----- nvinfo : EIATTR_VRC_CTA_INIT_COUNT
	.align		4
        /*0058*/ 	.byte	0x02, 0x4a
	.zero		1
	.zero		1


	//----- nvinfo : EIATTR_EXIT_INSTR_OFFSETS
	.align		4
        /*005c*/ 	.byte	0x04, 0x1c
        /*005e*/ 	.short	(.L_18 - .L_17)


	//   ....[0]....
.L_17:
        /*0060*/ 	.word	0x00000860


	//----- nvinfo : EIATTR_CRS_STACK_SIZE
	.align		4
.L_18:
        /*0064*/ 	.byte	0x04, 0x1e
        /*0066*/ 	.short	(.L_20 - .L_19)
.L_19:
        /*0068*/ 	.word	0x00000000


	//----- nvinfo : EIATTR_CBANK_PARAM_SIZE
	.align		4
.L_20:
        /*006c*/ 	.byte	0x03, 0x19
        /*006e*/ 	.short	0x0018


	//----- nvinfo : EIATTR_PARAM_CBANK
	.align		4
        /*0070*/ 	.byte	0x04, 0x0a
        /*0072*/ 	.short	(.L_22 - .L_21)
	.align		4
.L_21:
        /*0074*/ 	.word	index@(.nv.constant0._Z27conv_1D_tiled_halo_elementsPfS_ii)
        /*0078*/ 	.short	0x0380
        /*007a*/ 	.short	0x0018


	//----- nvinfo : EIATTR_SW_WAR
	.align		4
.L_22:
        /*007c*/ 	.byte	0x04, 0x36
        /*007e*/ 	.short	(.L_24 - .L_23)
.L_23:
        /*0080*/ 	.word	0x00000008
.L_24:


//--------------------- .nv.callgraph             --------------------------
	.section	.nv.callgraph,"",@"SHT_CUDA_CALLGRAPH"
	.align	4
	.sectionentsize	8
	.align		4
        /*0000*/ 	.word	0x00000000
	.align		4
        /*0004*/ 	.word	0xffffffff
	.align		4
        /*0008*/ 	.word	0x00000000
	.align		4
        /*000c*/ 	.word	0xfffffffe
	.align		4
        /*0010*/ 	.word	0x00000000
	.align		4
        /*0014*/ 	.word	0xfffffffd
	.align		4
        /*0018*/ 	.word	0x00000000
	.align		4
        /*001c*/ 	.word	0xfffffffc


//--------------------- .nv.constant3             --------------------------
	.section	.nv.constant3,"a",@progbits
	.align	4
.nv.constant3:
	.type		d_kernel,@object
	.size		d_kernel,(.L_0 - d_kernel)
d_kernel:
	.zero		36
.L_0:


//--------------------- .text._Z27conv_1D_tiled_halo_elementsPfS_ii --------------------------
	.section	.text._Z27conv_1D_tiled_halo_elementsPfS_ii,"ax",@progbits
	.align	128
        .global         _Z27conv_1D_tiled_halo_elementsPfS_ii
        .type           _Z27conv_1D_tiled_halo_elementsPfS_ii,@function
        .size           _Z27conv_1D_tiled_halo_elementsPfS_ii,(.L_x_12 - _Z27conv_1D_tiled_halo_elementsPfS_ii)
        .other          _Z27conv_1D_tiled_halo_elementsPfS_ii,@"STO_CUDA_ENTRY STV_DEFAULT"
_Z27conv_1D_tiled_halo_elementsPfS_ii:
.text._Z27conv_1D_tiled_halo_elementsPfS_ii:
[----:B------:R-:W-:Y:S01]  /*0000*/  LDC R1, c[0x0][0x37c] ;  /* 0x0000df00ff017b82 */ /* 0x000fe20000000800 */
[----:B------:R-:W0:Y:S07]  /*0010*/  S2R R0, SR_TID.X ;  /* 0x0000000000007919 */ /* 0x000e2e0000002100 */
[----:B------:R-:W0:Y:S01]  /*0020*/  S2UR UR6, SR_CTAID.X ;  /* 0x00000000000679c3 */ /* 0x000e220000002500 */
[----:B------:R-:W1:Y:S07]  /*0030*/  LDCU.64 UR12, c[0x0][0x358] ;  /* 0x00006b00ff0c77ac */ /* 0x000e6e0008000a00 */
[----:B------:R-:W0:Y:S08]  /*0040*/  LDC R14, c[0x0][0x360] ;  /* 0x0000d800ff0e7b82 */ /* 0x000e300000000800 */
[----:B------:R-:W2:Y:S08]  /*0050*/  LDC.64 R2, c[0x0][0x380] ;  /* 0x0000e000ff027b82 */ /* 0x000eb00000000a00 */
[----:B------:R-:W3:Y:S01]  /*0060*/  LDC R4, c[0x0][0x390] ;  /* 0x0000e400ff047b82 */ /* 0x000ee20000000800 */
[----:B0-----:R-:W-:-:S04]  /*0070*/  IMAD R5, R14, UR6, R0 ;  /* 0x000000060e057c24 */ /* 0x001fc8000f8e0200 */
[----:B--2---:R-:W-:-:S05]  /*0080*/  IMAD.WIDE.U32 R6, R5, 0x4, R2 ;  /* 0x0000000405067825 */ /* 0x004fca00078e0002 */
[----:B-1----:R0:W5:Y:S01]  /*0090*/  LDG.E R12, desc[UR12][R6.64] ;  /* 0x0000000c060c7981 */ /* 0x002162000c1e1900 */
[----:B------:R-:W-:Y:S01]  /*00a0*/  BSSY.RECONVERGENT B0, `(.L_x_0) ;  /* 0x0000013000007945 */ /* 0x000fe20003800200 */
[----:B---3--:R-:W-:-:S04]  /*00b0*/  LEA.HI R8, R4, R4, RZ, 0x1 ;  /* 0x0000000404087211 */ /* 0x008fc800078f08ff */
[----:B------:R-:W-:-:S05]  /*00c0*/  SHF.R.S32.HI R9, RZ, 0x1, R8 ;  /* 0x00000001ff097819 */ /* 0x000fca0000011408 */
[----:B------:R-:W-:-:S05]  /*00d0*/  IMAD.IADD R11, R14, 0x1, -R9 ;  /* 0x000000010e0b7824 */ /* 0x000fca00078e0a09 */
[----:B------:R-:W-:-:S13]  /*00e0*/  ISETP.GE.U32.AND P0, PT, R0, R11, PT ;  /* 0x0000000b0000720c */ /* 0x000fda0003f06070 */
[----:B0-----:R-:W-:Y:S05]  /*00f0*/  @!P0 BRA `(.L_x_1) ;  /* 0x0000000000348947 */ /* 0x001fea0003800000 */
[----:B------:R-:W-:Y:S02]  /*0100*/  IMAD R7, R14, UR6, -R14 ;  /* 0x000000060e077c24 */ /* 0x000fe4000f8e0a0e */
[----:B------:R-:W-:Y:S02]  /*0110*/  HFMA2 R8, -RZ, RZ, 0, 0 ;  /* 0x00000000ff087431 */ /* 0x000fe400000001ff */
[----:B------:R-:W-:-:S05]  /*0120*/  IMAD.IADD R11, R7, 0x1, R0 ;  /* 0x00000001070b7824 */ /* 0x000fca00078e0200 */
[----:B------:R-:W-:-:S13]  /*0130*/  ISETP.GE.AND P0, PT, R11, RZ, PT ;  /* 0x000000ff0b00720c */ /* 0x000fda0003f06270 */
[----:B------:R-:W0:Y:S02]  /*0140*/  @P0 LDC.64 R6, c[0x0][0x380] ;  /* 0x0000e000ff060b82 */ /* 0x000e240000000a00 */
[----:B0-----:R-:W-:-:S05]  /*0150*/  @P0 IMAD.WIDE.U32 R6, R11, 0x4, R6 ;  /* 0x000000040b060825 */ /* 0x001fca00078e0006 */
[----:B------:R-:W2:Y:S01]  /*0160*/  @P0 LDG.E R8, desc[UR12][R6.64] ;  /* 0x0000000c06080981 */ /* 0x000ea2000c1e1900 */
[----:B------:R-:W0:Y:S01]  /*0170*/  S2UR UR5, SR_CgaCtaId ;  /* 0x00000000000579c3 */ /* 0x000e220000008800 */
[----:B------:R-:W-:Y:S01]  /*0180*/  UMOV UR4, 0x400 ;  /* 0x0000040000047882 */ /* 0x000fe20000000000 */
[----:B------:R-:W-:Y:S01]  /*0190*/  IADD3 R10, PT, PT, R9, R0, -R14 ;  /* 0x00000000090a7210 */ /* 0x000fe20007ffe80e */
[----:B0-----:R-:W-:-:S06]  /*01a0*/  ULEA UR4, UR5, UR4, 0x18 ;  /* 0x0000000405047291 */ /* 0x001fcc000f8ec0ff */
[----:B------:R-:W-:-:S05]  /*01b0*/  LEA R11, R10, UR4, 0x2 ;  /* 0x000000040a0b7c11 */ /* 0x000fca000f8e10ff */
[----:B--2---:R0:W-:Y:S02]  /*01c0*/  STS [R11], R8 ;  /* 0x000000080b007388 */ /* 0x0041e40000000800 */
.L_x_1:
[----:B------:R-:W-:Y:S05]  /*01d0*/  BSYNC.RECONVERGENT B0 ;  /* 0x0000000000007941 */ /* 0x000fea0003800200 */
.L_x_0:
[----:B------:R-:W1:Y:S01]  /*01e0*/  S2UR UR5, SR_CgaCtaId ;  /* 0x00000000000579c3 */ /* 0x000e620000008800 */
[----:B------:R-:W-:Y:S01]  /*01f0*/  UMOV UR4, 0x400 ;  /* 0x0000040000047882 */ /* 0x000fe20000000000 */
[----:B------:R-:W-:Y:S01]  /*0200*/  IMAD.IADD R6, R9, 0x1, R0 ;  /* 0x0000000109067824 */ /* 0x000fe200078e0200 */
[----:B------:R-:W-:Y:S01]  /*0210*/  ISETP.GE.U32.AND P0, PT, R0, R9, PT ;  /* 0x000000090000720c */ /* 0x000fe20003f06070 */
[----:B------:R-:W-:Y:S01]  /*0220*/  BSSY.RECONVERGENT B0, `(.L_x_2) ;  /* 0x0000010000007945 */ /* 0x000fe20003800200 */
[----:B-1----:R-:W-:-:S06]  /*0230*/  ULEA UR4, UR5, UR4, 0x18 ;  /* 0x0000000405047291 */ /* 0x002fcc000f8ec0ff */
[----:B------:R-:W-:-:S05]  /*0240*/  LEA R7, R6, UR4, 0x2 ;  /* 0x0000000406077c11 */ /* 0x000fca000f8e10ff */
[----:B-----5:R1:W-:Y:S01]  /*0250*/  STS [R7], R12 ;  /* 0x0000000c07007388 */ /* 0x0203e20000000800 */
[----:B------:R-:W-:Y:S05]  /*0260*/  @P0 BRA `(.L_x_3) ;  /* 0x00000000002c0947 */ /* 0x000fea0003800000 */
[----:B------:R-:W2:Y:S01]  /*0270*/  LDCU UR5, c[0x0][0x394] ;  /* 0x00007280ff0577ac */ /* 0x000ea20008000800 */
[----:B------:R-:W-:Y:S01]  /*0280*/  IADD3 R9, PT, PT, R5, R14, RZ ;  /* 0x0000000e05097210 */ /* 0x000fe20007ffe0ff */
[----:B------:R-:W-:Y:S01]  /*0290*/  BSSY.RECONVERGENT B1, `(.L_x_4) ;  /* 0x0000007000017945 */ /* 0x000fe20003800200 */
[----:B-1----:R-:W-:Y:S01]  /*02a0*/  IMAD R7, R14, 0x4, R7 ;  /* 0x000000040e077824 */ /* 0x002fe200078e0207 */
[----:B------:R-:W-:Y:S02]  /*02b0*/  MOV R6, RZ ;  /* 0x000000ff00067202 */ /* 0x000fe40000000f00 */
[----:B--2---:R-:W-:-:S13]  /*02c0*/  ISETP.GE.AND P0, PT, R9, UR5, PT ;  /* 0x0000000509007c0c */ /* 0x004fda000bf06270 */
[----:B------:R-:W-:Y:S05]  /*02d0*/  @P0 BRA `(.L_x_5) ;  /* 0x0000000000080947 */ /* 0x000fea0003800000 */
[----:B------:R-:W-:-:S05]  /*02e0*/  IMAD.WIDE R2, R9, 0x4, R2 ;  /* 0x0000000409027825 */ /* 0x000fca00078e0202 */
[----:B------:R1:W5:Y:S02]  /*02f0*/  LDG.E R6, desc[UR12][R2.64] ;  /* 0x0000000c02067981 */ /* 0x000364000c1e1900 */
.L_x_5:
[----:B------:R-:W-:Y:S05]  /*0300*/  BSYNC.RECONVERGENT B1 ;  /* 0x0000000000017941 */ /* 0x000fea0003800200 */
.L_x_4:
[----:B-----5:R2:W-:Y:S02]  /*0310*/  STS [R7], R6 ;  /* 0x0000000607007388 */ /* 0x0205e40000000800 */
.L_x_3:
[----:B------:R-:W-:Y:S05]  /*0320*/  BSYNC.RECONVERGENT B0 ;  /* 0x0000000000007941 */ /* 0x000fea0003800200 */
.L_x_2:
[----:B------:R-:W-:Y:S01]  /*0330*/  BAR.SYNC.DEFER_BLOCKING 0x0 ;  /* 0x0000000000007b1d */ /* 0x000fe20000010000 */
[----:B------:R-:W-:Y:S01]  /*0340*/  ISETP.GE.AND P0, PT, R4, 0x1, PT ;  /* 0x000000010400780c */ /* 0x000fe20003f06270 */
[----:B-12---:R-:W-:-:S12]  /*0350*/  IMAD.MOV.U32 R7, RZ, RZ, RZ ;  /* 0x000000ffff077224 */ /* 0x006fd800078e00ff */
[----:B------:R-:W-:Y:S05]  /*0360*/  @!P0 BRA `(.L_x_6) ;  /* 0x0000000400308947 */ /* 0x000fea0003800000 */
[C---:B------:R-:W-:Y:S01]  /*0370*/  ISETP.GE.U32.AND P1, PT, R4.reuse, 0x8, PT ;  /* 0x000000080400780c */ /* 0x040fe20003f26070 */
[----:B------:R-:W-:Y:S01]  /*0380*/  HFMA2 R7, -RZ, RZ, 0, 0 ;  /* 0x00000000ff077431 */ /* 0x000fe200000001ff */
[----:B------:R-:W-:Y:S01]  /*0390*/  LOP3.LUT R10, R4, 0x7, RZ, 0xc0, !PT ;  /* 0x00000007040a7812 */ /* 0x000fe200078ec0ff */
[----:B------:R-:W-:-:S03]  /*03a0*/  IMAD.MOV.U32 R3, RZ, RZ, RZ ;  /* 0x000000ffff037224 */ /* 0x000fc600078e00ff */
[----:B------:R-:W-:-:S07]  /*03b0*/  ISETP.NE.AND P0, PT, R10, RZ, PT ;  /* 0x000000ff0a00720c */ /* 0x000fce0003f05270 */
[----:B------:R-:W-:Y:S06]  /*03c0*/  @!P1 BRA `(.L_x_7) ;  /* 0x00000000007c9947 */ /* 0x000fec0003800000 */
[----:B------:R-:W-:Y:S01]  /*03d0*/  LEA R2, R0, UR4, 0x2 ;  /* 0x0000000400027c11 */ /* 0x000fe2000f8e10ff */
[----:B------:R-:W-:Y:S01]  /*03e0*/  UMOV UR5, 0x10 ;  /* 0x0000001000057882 */ /* 0x000fe20000000000 */
[----:B------:R-:W-:Y:S02]  /*03f0*/  LOP3.LUT R3, R4, 0x7ffffff8, RZ, 0xc0, !PT ;  /* 0x7ffffff804037812 */ /* 0x000fe400078ec0ff */
[----:B------:R-:W-:Y:S01]  /*0400*/  MOV R7, RZ ;  /* 0x000000ff00077202 */ /* 0x000fe20000000f00 */
[----:B------:R-:W-:Y:S01]  /*0410*/  VIADD R6, R2, 0x10 ;  /* 0x0000001002067836 */ /* 0x000fe20000000000 */
[----:B------:R-:W-:-:S07]  /*0420*/  IADD3 R2, PT, PT, -R3, RZ, RZ ;  /* 0x000000ff03027210 */ /* 0x000fce0007ffe1ff */
.L_x_8:
[----:B0-----:R-:W0:Y:S01]  /*0430*/  LDS R8, [R6+-0x10] ;  /* 0xfffff00006087984 */ /* 0x001e220000000800 */
[----:B------:R-:W0:Y:S01]  /*0440*/  LDCU.64 UR6, c[0x3][UR5+-0x10] ;  /* 0x00fffe00050677ac */ /* 0x000e220008000a00 */
[----:B------:R-:W-:Y:S02]  /*0450*/  VIADD R2, R2, 0x8 ;  /* 0x0000000802027836 */ /* 0x000fe40000000000 */
[----:B------:R-:W1:Y:S01]  /*0460*/  LDS R9, [R6+-0xc] ;  /* 0xfffff40006097984 */ /* 0x000e620000000800 */
[----:B------:R-:W2:Y:S02]  /*0470*/  LDCU.64 UR8, c[0x3][UR5+-0x8] ;  /* 0x00ffff00050877ac */ /* 0x000ea40008000a00 */
[----:B------:R-:W-:Y:S01]  /*0480*/  ISETP.NE.AND P1, PT, R2, RZ, PT ;  /* 0x000000ff0200720c */ /* 0x000fe20003f25270 */
[----:B------:R-:W2:Y:S01]  /*0490*/  LDS R11, [R6+-0x8] ;  /* 0xfffff800060b7984 */ /* 0x000ea20000000800 */
[----:B------:R-:W3:Y:S03]  /*04a0*/  LDCU.64 UR10, c[0x3][UR5] ;  /* 0x00c00000050a77ac */ /* 0x000ee60008000a00 */
[----:B------:R-:W4:Y:S04]  /*04b0*/  LDS R13, [R6+-0x4] ;  /* 0xfffffc00060d7984 */ /* 0x000f280000000800 */
[----:B------:R-:W3:Y:S04]  /*04c0*/  LDS R15, [R6] ;  /* 0x00000000060f7984 */ /* 0x000ee80000000800 */
[----:B------:R-:W5:Y:S04]  /*04d0*/  LDS R17, [R6+0x4] ;  /* 0x0000040006117984 */ /* 0x000f680000000800 */
[----:B------:R-:W5:Y:S04]  /*04e0*/  LDS R19, [R6+0x8] ;  /* 0x0000080006137984 */ /* 0x000f680000000800 */
[----:B------:R0:W5:Y:S02]  /*04f0*/  LDS R21, [R6+0xc] ;  /* 0x00000c0006157984 */ /* 0x0001640000000800 */
[----:B0-----:R-:W-:Y:S01]  /*0500*/  IADD3 R6, PT, PT, R6, 0x20, RZ ;  /* 0x0000002006067810 */ /* 0x001fe20007ffe0ff */
[----:B------:R-:W-:-:S04]  /*0510*/  FFMA R8, R8, UR6, R7 ;  /* 0x0000000608087c23 */ /* 0x000fc80008000007 */
[----:B-1----:R-:W-:Y:S01]  /*0520*/  FFMA R8, R9, UR7, R8 ;  /* 0x0000000709087c23 */ /* 0x002fe20008000008 */
[----:B------:R-:W0:Y:S03]  /*0530*/  LDCU.64 UR6, c[0x3][UR5+0x8] ;  /* 0x00c00100050677ac */ /* 0x000e260008000a00 */
[----:B--2---:R-:W-:Y:S01]  /*0540*/  FFMA R8, R11, UR8, R8 ;  /* 0x000000080b087c23 */ /* 0x004fe20008000008 */
[----:B------:R-:W-:-:S03]  /*0550*/  UIADD3 UR5, UPT, UPT, UR5, 0x20, URZ ;  /* 0x0000002005057890 */ /* 0x000fc6000fffe0ff */
[----:B----4-:R-:W-:-:S04]  /*0560*/  FFMA R8, R13, UR9, R8 ;  /* 0x000000090d087c23 */ /* 0x010fc80008000008 */
[----:B---3--:R-:W-:-:S04]  /*0570*/  FFMA R8, R15, UR10, R8 ;  /* 0x0000000a0f087c23 */ /* 0x008fc80008000008 */
[----:B-----5:R-:W-:-:S04]  /*0580*/  FFMA R8, R17, UR11, R8 ;  /* 0x0000000b11087c23 */ /* 0x020fc80008000008 */
[----:B0-----:R-:W-:-:S04]  /*0590*/  FFMA R8, R19, UR6, R8 ;  /* 0x0000000613087c23 */ /* 0x001fc80008000008 */
[----:B------:R-:W-:Y:S01]  /*05a0*/  FFMA R7, R21, UR7, R8 ;  /* 0x0000000715077c23 */ /* 0x000fe20008000008 */
[----:B------:R-:W-:Y:S06]  /*05b0*/  @P1 BRA `(.L_x_8) ;  /* 0xfffffffc009c1947 */ /* 0x000fec000383ffff */
.L_x_7:
[----:B------:R-:W-:Y:S05]  /*05c0*/  @!P0 BRA `(.L_x_6) ;  /* 0x0000000000988947 */ /* 0x000fea0003800000 */
[----:B------:R-:W-:Y:S02]  /*05d0*/  ISETP.GE.U32.AND P0, PT, R10, 0x4, PT ;  /* 0x000000040a00780c */ /* 0x000fe40003f06070 */
[----:B------:R-:W-:-:S04]  /*05e0*/  LOP3.LUT R16, R4, 0x3, RZ, 0xc0, !PT ;  /* 0x0000000304107812 */ /* 0x000fc800078ec0ff */
[----:B------:R-:W-:-:S07]  /*05f0*/  ISETP.NE.AND P1, PT, R16, RZ, PT ;  /* 0x000000ff1000720c */ /* 0x000fce0003f25270 */
[----:B------:R-:W-:Y:S06]  /*0600*/  @!P0 BRA `(.L_x_9) ;  /* 0x0000000000388947 */ /* 0x000fec0003800000 */
[C---:B------:R-:W-:Y:S01]  /*0610*/  IMAD.IADD R2, R3.reuse, 0x1, R0 ;  /* 0x0000000103027824 */ /* 0x040fe200078e0200 */
[C---:B------:R-:W-:Y:S01]  /*0620*/  SHF.L.U32 R10, R3.reuse, 0x2, RZ ;  /* 0x00000002030a7819 */ /* 0x040fe200000006ff */
[----:B------:R-:W-:-:S03]  /*0630*/  VIADD R3, R3, 0x4 ;  /* 0x0000000403037836 */ /* 0x000fc60000000000 */
[----:B------:R-:W-:Y:S01]  /*0640*/  LEA R2, R2, UR4, 0x2 ;  /* 0x0000000402027c11 */ /* 0x000fe2000f8e10ff */
[----:B------:R-:W1:Y:S04]  /*0650*/  LDC.64 R12, c[0x3][R10] ;  /* 0x00c000000a0c7b82 */ /* 0x000e680000000a00 */
[----:B------:R-:W1:Y:S04]  /*0660*/  LDS R6, [R2] ;  /* 0x0000000002067984 */ /* 0x000e680000000800 */
[----:B0-----:R-:W0:Y:S01]  /*0670*/  LDS R11, [R2+0x4] ;  /* 0x00000400020b7984 */ /* 0x001e220000000800 */
[----:B------:R-:W2:Y:S03]  /*0680*/  LDC.64 R8, c[0x3][R10+0x8] ;  /* 0x00c002000a087b82 */ /* 0x000ea60000000a00 */
[----:B------:R-:W2:Y:S04]  /*0690*/  LDS R14, [R2+0x8] ;  /* 0x00000800020e7984 */ /* 0x000ea80000000800 */
[----:B------:R-:W3:Y:S01]  /*06a0*/  LDS R15, [R2+0xc] ;  /* 0x00000c00020f7984 */ /* 0x000ee20000000800 */
[----:B-1----:R-:W-:-:S04]  /*06b0*/  FFMA R6, R6, R12, R7 ;  /* 0x0000000c06067223 */ /* 0x002fc80000000007 */
[----:B0-----:R-:W-:-:S04]  /*06c0*/  FFMA R11, R11, R13, R6 ;  /* 0x0000000d0b0b7223 */ /* 0x001fc80000000006 */
[----:B--2---:R-:W-:-:S04]  /*06d0*/  FFMA R8, R14, R8, R11 ;  /* 0x000000080e087223 */ /* 0x004fc8000000000b */
[----:B---3--:R-:W-:-:S07]  /*06e0*/  FFMA R7, R15, R9, R8 ;  /* 0x000000090f077223 */ /* 0x008fce0000000008 */
.L_x_9:
[----:B------:R-:W-:Y:S05]  /*06f0*/  @!P1 BRA `(.L_x_6) ;  /* 0x00000000004c9947 */ /* 0x000fea0003800000 */
[----:B------:R-:W-:Y:S02]  /*0700*/  ISETP.NE.AND P0, PT, R16, 0x1, PT ;  /* 0x000000011000780c */ /* 0x000fe40003f05270 */
[----:B------:R-:W-:-:S04]  /*0710*/  LOP3.LUT R4, R4, 0x1, RZ, 0xc0, !PT ;  /* 0x0000000104047812 */ /* 0x000fc800078ec0ff */
[----:B------:R-:W-:-:S07]  /*0720*/  ISETP.NE.U32.AND P1, PT, R4, 0x1, PT ;  /* 0x000000010400780c */ /* 0x000fce0003f25070 */
[----:B------:R-:W-:Y:S06]  /*0730*/  @!P0 BRA `(.L_x_10) ;  /* 0x0000000000248947 */ /* 0x000fec0003800000 */
[C---:B------:R-:W-:Y:S01]  /*0740*/  IADD3 R2, PT, PT, R3.reuse, R0, RZ ;  /* 0x0000000003027210 */ /* 0x040fe20007ffe0ff */
[C---:B------:R-:W-:Y:S01]  /*0750*/  IMAD.SHL.U32 R6, R3.reuse, 0x4, RZ ;  /* 0x0000000403067824 */ /* 0x040fe200078e00ff */
[----:B------:R-:W-:Y:S02]  /*0760*/  IADD3 R3, PT, PT, R3, 0x2, RZ ;  /* 0x0000000203037810 */ /* 0x000fe40007ffe0ff */
[----:B------:R-:W-:Y:S01]  /*0770*/  LEA R2, R2, UR4, 0x2 ;  /* 0x0000000402027c11 */ /* 0x000fe2000f8e10ff */
[----:B0-----:R-:W0:Y:S04]  /*0780*/  LDC.64 R8, c[0x3][R6] ;  /* 0x00c0000006087b82 */ /* 0x001e280000000a00 */
[----:B------:R-:W0:Y:S04]  /*0790*/  LDS R4, [R2] ;  /* 0x0000000002047984 */ /* 0x000e280000000800 */
[----:B------:R-:W1:Y:S01]  /*07a0*/  LDS R11, [R2+0x4] ;  /* 0x00000400020b7984 */ /* 0x000e620000000800 */
[----:B0-----:R-:W-:-:S04]  /*07b0*/  FFMA R4, R4, R8, R7 ;  /* 0x0000000804047223 */ /* 0x001fc80000000007 */
[----:B-1----:R-:W-:-:S07]  /*07c0*/  FFMA R7, R11, R9, R4 ;  /* 0x000000090b077223 */ /* 0x002fce0000000004 */
.L_x_10:
[----:B------:R-:W-:Y:S01]  /*07d0*/  @!P1 IMAD.IADD R0, R0, 0x1, R3 ;  /* 0x0000000100009824 */ /* 0x000fe200078e0203 */
[----:B------:R-:W-:-:S04]  /*07e0*/  @!P1 SHF.L.U32 R3, R3, 0x2, RZ ;  /* 0x0000000203039819 */ /* 0x000fc800000006ff */
[----:B------:R-:W-:Y:S02]  /*07f0*/  @!P1 LEA R0, R0, UR4, 0x2 ;  /* 0x0000000400009c11 */ /* 0x000fe4000f8e10ff */
[----:B------:R-:W1:Y:S04]  /*0800*/  @!P1 LDC R3, c[0x3][R3] ;  /* 0x00c0000003039b82 */ /* 0x000e680000000800 */
[----:B------:R-:W1:Y:S02]  /*0810*/  @!P1 LDS R0, [R0] ;  /* 0x0000000000009984 */ /* 0x000e640000000800 */
[----:B-1----:R-:W-:-:S07]  /*0820*/  @!P1 FFMA R7, R0, R3, R7 ;  /* 0x0000000300079223 */ /* 0x002fce0000000007 */
.L_x_6:
[----:B------:R-:W1:Y:S02]  /*0830*/  LDC.64 R2, c[0x0][0x388] ;  /* 0x0000e200ff027b82 */ /* 0x000e640000000a00 */
[----:B-1----:R-:W-:-:S05]  /*0840*/  IMAD.WIDE R2, R5, 0x4, R2 ;  /* 0x0000000405027825 */ /* 0x002fca00078e0202 */
[----:B------:R-:W-:Y:S01]  /*0850*/  STG.E desc[UR12][R2.64], R7 ;  /* 0x0000000702007986 */ /* 0x000fe2000c10190c */
[----:B------:R-:W-:Y:S05]  /*0860*/  EXIT ;  /* 0x000000000000794d */ /* 0x000fea0003800000 */
.L_x_11:
[----:B------:R-:W-:-:S00]  /*0870*/  BRA `(.L_x_11) ;  /* 0xfffffffc00fc7947 */ /* 0x000fc0000383ffff */
[----:B------:R-:W-:-:S00]  /*0880*/  NOP ;  /* 0x0000000000007918 */ /* 0x000fc00000000000 */
[----:B------:R-:W-:-:S00]  /*0890*/  NOP ;  /* 0x0000000000007918 */ /* 0x000fc00000000000 */
[----:B------:R-:W-:-:S00]  /*08a0*/  NOP ;  /* 0x0000000000007918 */ /* 0x000fc00000000000 */
[----:B------:R-:W-:-:S00]  /*08b0*/  NOP ;  /* 0x0000000000007918 */ /* 0x000fc00000000000 */
[----:B------:R-:W-:-:S00]  /*08c0*/  NOP ;  /* 0x0000000000007918 */ /* 0x000fc00000000000 */
[----:B------:R-:W-:-:S00]  /*08d0*/  NOP ;  /* 0x0000000000007918 */ /* 0x000fc00000000000 */
[----:B------:R-:W-:-:S00]  /*08e0*/  NOP ;  /* 0x0000000000007918 */ /* 0x000fc00000000000 */
[----:B------:R-:W-:-:S00]  /*08f0*/  NOP ;  /* 0x0000000000007918 */ /* 0x000fc00000000000 */
.L_x_12:


//--------------------- .nv.shared._Z27conv_1D_tiled_halo_elementsPfS_ii --------------------------
	.section	.nv.shared._Z27conv_1D_tiled_halo_elementsPfS_ii,"aw",@nobits
	.sectionflags	@""
	.align	4
.nv.shared._Z27conv_1D_tiled_halo_elementsPfS_ii:
	.zero		2080


//--------------------- .nv.shared.reserved.0     --------------------------
	.section	.nv.shared.reserved.0,"aw",@nobits
	.weak		__nv_reservedSMEM_offset_0_alias
	.size		__nv_reservedSMEM_offset_0_alias, 0, 64
	.other		__nv_reservedSMEM_offset_0_alias,@"STO_CUDA_RESERVED_SHARED STV_DEFAULT"
__nv_reservedSMEM_offset_0_alias:
	.zero		0
	.zero		64


//--------------------- .nv.constant0._Z27conv_1D_tiled_halo_elementsPfS_ii --------------------------
	.section	.nv.constant0._Z27conv_1D_tiled_halo_elementsPfS_ii,"a",@progbits
	.sectionflags	@""
	.align	4
.nv.constant0._Z27conv_1D_tiled_halo_elementsPfS_ii:
	.zero		920


//--------------------- SYMBOLS --------------------------

	.type		.nv.reservedSmem.offset0,@object
	.size		.nv.reservedSmem.offset0,0x4
	.type		.nv.reservedSmem.cap,@object
	.size		.nv.reservedSmem.cap,0x4
